//
// Generated by NVIDIA NVVM Compiler
//
// Compiler Build ID: CL-36424714
// Cuda compilation tools, release 13.0, V13.0.88
// Based on NVVM 20.0.0
//

.version 9.0
.target sm_100
.address_size 64

	// .globl	_Z6repeatPciS_

.visible .entry _Z6repeatPciS_(
	.param .u64 .ptr .align 1 _Z6repeatPciS__param_0,
	.param .u32 _Z6repeatPciS__param_1,
	.param .u64 .ptr .align 1 _Z6repeatPciS__param_2
)
{
	.reg .pred 	%p<7>;
	.reg .b16 	%rs<6>;
	.reg .b32 	%r<37>;
	.reg .b64 	%rd<19>;

	ld.param.u64 	%rd10, [_Z6repeatPciS__param_0];
	ld.param.u32 	%r20, [_Z6repeatPciS__param_1];
	ld.param.u64 	%rd11, [_Z6repeatPciS__param_2];
	cvta.to.global.u64 	%rd1, %rd11;
	cvta.to.global.u64 	%rd2, %rd10;
	mov.u32 	%r21, %tid.x;
	mov.u32 	%r22, %ctaid.x;
	mov.u32 	%r23, %ntid.x;
	mad.lo.s32 	%r1, %r22, %r23, %r21;
	setp.ge.s32 	%p1, %r1, %r20;
	@%p1 bra 	$L__BB0_8;
	mul.lo.s32 	%r2, %r20, %r1;
	add.s32 	%r24, %r1, -1;
	mul.lo.s32 	%r25, %r24, %r1;
	shr.u32 	%r26, %r25, 31;
	add.s32 	%r27, %r25, %r26;
	shr.s32 	%r28, %r27, 1;
	neg.s32 	%r3, %r28;
	sub.s32 	%r4, %r20, %r1;
	setp.lt.s32 	%p2, %r4, 1;
	@%p2 bra 	$L__BB0_8;
	and.b32  	%r5, %r4, 3;
	sub.s32 	%r30, %r1, %r20;
	setp.gt.u32 	%p3, %r30, -4;
	mov.b32 	%r34, 0;
	@%p3 bra 	$L__BB0_5;
	and.b32  	%r34, %r4, 2147483644;
	neg.s32 	%r33, %r34;
	add.s64 	%rd17, %rd2, 1;
	add.s64 	%rd4, %rd1, 3;
	add.s32 	%r32, %r3, %r2;
$L__BB0_4:
	cvt.s64.s32 	%rd12, %r32;
	add.s64 	%rd13, %rd4, %rd12;
	ld.global.u8 	%rs1, [%rd17+-1];
	st.global.u8 	[%rd13+-3], %rs1;
	ld.global.u8 	%rs2, [%rd17];
	st.global.u8 	[%rd13+-2], %rs2;
	ld.global.u8 	%rs3, [%rd17+1];
	st.global.u8 	[%rd13+-1], %rs3;
	ld.global.u8 	%rs4, [%rd17+2];
	st.global.u8 	[%rd13], %rs4;
	add.s32 	%r33, %r33, 4;
	add.s64 	%rd17, %rd17, 4;
	add.s32 	%r32, %r32, 4;
	setp.ne.s32 	%p4, %r33, 0;
	@%p4 bra 	$L__BB0_4;
$L__BB0_5:
	setp.eq.s32 	%p5, %r5, 0;
	@%p5 bra 	$L__BB0_8;
	add.s32 	%r31, %r34, %r3;
	add.s32 	%r36, %r31, %r2;
	cvt.u64.u32 	%rd14, %r34;
	add.s64 	%rd18, %rd2, %rd14;
	neg.s32 	%r35, %r5;
$L__BB0_7:
	.pragma "nounroll";
	cvt.s64.s32 	%rd15, %r36;
	add.s64 	%rd16, %rd1, %rd15;
	ld.global.u8 	%rs5, [%rd18];
	st.global.u8 	[%rd16], %rs5;
	add.s32 	%r36, %r36, 1;
	add.s64 	%rd18, %rd18, 1;
	add.s32 	%r35, %r35, 1;
	setp.ne.s32 	%p6, %r35, 0;
	@%p6 bra 	$L__BB0_7;
$L__BB0_8:
	ret;

}


// ===== COMPILED SASS (sm_100) =====

	.target	sm_100

	.elftype	@"ET_EXEC"


//--------------------- .note.nv.tkinfo           --------------------------
	.section	.note.nv.tkinfo,"",@"SHT_NOTE"
	.sectionflags	@"SHF_NOTE_NV_TKINFO"
	.tkinfo
        /*0018*/ 	.word	0x00000002
        /*0030*/ 	.string	""
        /*0030*/ 	.string	"ptxas"
        /*0030*/ 	.string	"Cuda compilation tools, release 13.0, V13.0.88"
        /*0030*/ 	.string	"Build cuda_13.0.r13.0/compiler.36424714_0"
        /*0030*/ 	.string	"-arch sm_100 -m 64 "



//--------------------- .note.nv.cuinfo           --------------------------
	.section	.note.nv.cuinfo,"",@"SHT_NOTE"
	.sectionflags	@"SHF_NOTE_NV_CUINFO"
        /*0018*/ 	.short	0x0002
        /*001a*/ 	.short	0x0064
        /*001c*/ 	.short	0x0082
	.zero		2


//--------------------- .nv.info                  --------------------------
	.section	.nv.info,"",@"SHT_CUDA_INFO"
	.align	4


	//----- nvinfo : EIATTR_REGCOUNT
	.align		4
        /*0000*/ 	.byte	0x04, 0x2f
        /*0002*/ 	.short	(.L_1 - .L_0)
	.align		4
.L_0:
        /*0004*/ 	.word	index@(_Z6repeatPciS_)
        /*0008*/ 	.word	0x0000001a


	//----- nvinfo : EIATTR_FRAME_SIZE
	.align		4
.L_1:
        /*000c*/ 	.byte	0x04, 0x11
        /*000e*/ 	.short	(.L_3 - .L_2)
	.align		4
.L_2:
        /*0010*/ 	.word	index@(_Z6repeatPciS_)
        /*0014*/ 	.word	0x00000000


	//----- nvinfo : EIATTR_MIN_STACK_SIZE
	.align		4
.L_3:
        /*0018*/ 	.byte	0x04, 0x12
        /*001a*/ 	.short	(.L_5 - .L_4)
	.align		4
.L_4:
        /*001c*/ 	.word	index@(_Z6repeatPciS_)
        /*0020*/ 	.word	0x00000000
.L_5:


//--------------------- .nv.compat                --------------------------
	.section	.nv.compat,"",@"SHT_CUDA_COMPAT_INFO"
	.align	4
        /*0000*/ 	.byte	0x02, 0x09, 0x00, 0x00, 0x02, 0x02, 0x01, 0x00, 0x02, 0x05, 0x05, 0x00, 0x03, 0x07, 0x01, 0x01
        /*0010*/ 	.byte	0x02, 0x03, 0x00, 0x00, 0x02, 0x06, 0x01, 0x00, 0x04, 0x0b, 0x08, 0x00, 0x09, 0x00, 0x00, 0x00
        /*0020*/ 	.byte	0x00, 0x00, 0x00, 0x00


//--------------------- .nv.info._Z6repeatPciS_   --------------------------
	.section	.nv.info._Z6repeatPciS_,"",@"SHT_CUDA_INFO"
	.sectionflags	@""
	.align	4


	//----- nvinfo : EIATTR_CUDA_API_VERSION
	.align		4
        /*0000*/ 	.byte	0x04, 0x37
        /*0002*/ 	.short	(.L_7 - .L_6)
.L_6:
        /*0004*/ 	.word	0x00000082


	//----- nvinfo : EIATTR_KPARAM_INFO
	.align		4
.L_7:
        /*0008*/ 	.byte	0x04, 0x17
        /*000a*/ 	.short	(.L_9 - .L_8)
.L_8:
        /*000c*/ 	.word	0x00000000
        /*0010*/ 	.short	0x0002
        /*0012*/ 	.short	0x0010
        /*0014*/ 	.byte	0x00, 0xf5, 0x21, 0x00


	//----- nvinfo : EIATTR_KPARAM_INFO
	.align		4
.L_9:
        /*0018*/ 	.byte	0x04, 0x17
        /*001a*/ 	.short	(.L_11 - .L_10)
.L_10:
        /*001c*/ 	.word	0x00000000
        /*0020*/ 	.short	0x0001
        /*0022*/ 	.short	0x0008
        /*0024*/ 	.byte	0x00, 0xf0, 0x11, 0x00


	//----- nvinfo : EIATTR_KPARAM_INFO
	.align		4
.L_11:
        /*0028*/ 	.byte	0x04, 0x17
        /*002a*/ 	.short	(.L_13 - .L_12)
.L_12:
        /*002c*/ 	.word	0x00000000
        /*0030*/ 	.short	0x0000
        /*0032*/ 	.short	0x0000
        /*0034*/ 	.byte	0x00, 0xf5, 0x21, 0x00


	//----- nvinfo : EIATTR_SPARSE_MMA_MASK
	.align		4
.L_13:
        /*0038*/ 	.byte	0x03, 0x50
        /*003a*/ 	.short	0x0000


	//----- nvinfo : EIATTR_MAXREG_COUNT
	.align		4
        /*003c*/ 	.byte	0x03, 0x1b
        /*003e*/ 	.short	0x00ff


	//----- nvinfo : EIATTR_MERCURY_ISA_VERSION
	.align		4
        /*0040*/ 	.byte	0x03, 0x5f
        /*0042*/ 	.short	0x0101


	//----- nvinfo : EIATTR_VRC_CTA_INIT_COUNT
	.align		4
        /*0044*/ 	.byte	0x02, 0x4a
	.zero		1
	.zero		1


	//----- nvinfo : EIATTR_EXIT_INSTR_OFFSETS
	.align		4
        /*0048*/ 	.byte	0x04, 0x1c
        /*004a*/ 	.short	(.L_15 - .L_14)


	//   ....[0]....
.L_14:
        /*004c*/ 	.word	0x00000070


	//   ....[1]....
        /*0050*/ 	.word	0x000000b0


	//   ....[2]....
        /*0054*/ 	.word	0x00000340


	//   ....[3]....
        /*0058*/ 	.word	0x00000480


	//----- nvinfo : EIATTR_CRS_STACK_SIZE
	.align		4
.L_15:
        /*005c*/ 	.byte	0x04, 0x1e
        /*005e*/ 	.short	(.L_17 - .L_16)
.L_16:
        /*0060*/ 	.word	0x00000000


	//----- nvinfo : EIATTR_CBANK_PARAM_SIZE
	.align		4
.L_17:
        /*0064*/ 	.byte	0x03, 0x19
        /*0066*/ 	.short	0x0018


	//----- nvinfo : EIATTR_PARAM_CBANK
	.align		4
        /*0068*/ 	.byte	0x04, 0x0a
        /*006a*/ 	.short	(.L_19 - .L_18)
	.align		4
.L_18:
        /*006c*/ 	.word	index@(.nv.constant0._Z6repeatPciS_)
        /*0070*/ 	.short	0x0380
        /*0072*/ 	.short	0x0018


	//----- nvinfo : EIATTR_SW_WAR
	.align		4
.L_19:
        /*0074*/ 	.byte	0x04, 0x36
        /*0076*/ 	.short	(.L_21 - .L_20)
.L_20:
        /*0078*/ 	.word	0x00000008
.L_21:


//--------------------- .nv.callgraph             --------------------------
	.section	.nv.callgraph,"",@"SHT_CUDA_CALLGRAPH"
	.align	4
	.sectionentsize	8
	.align		4
        /*0000*/ 	.word	0x00000000
	.align		4
        /*0004*/ 	.word	0xffffffff
	.align		4
        /*0008*/ 	.word	0x00000000
	.align		4
        /*000c*/ 	.word	0xfffffffe
	.align		4
        /*0010*/ 	.word	0x00000000
	.align		4
        /*0014*/ 	.word	0xfffffffd
	.align		4
        /*0018*/ 	.word	0x00000000
	.align		4
        /*001c*/ 	.word	0xfffffffc


//--------------------- .text._Z6repeatPciS_      --------------------------
	.section	.text._Z6repeatPciS_,"ax",@progbits
	.align	128
        .global         _Z6repeatPciS_
        .type           _Z6repeatPciS_,@function
        .size           _Z6repeatPciS_,(.L_x_5 - _Z6repeatPciS_)
        .other          _Z6repeatPciS_,@"STO_CUDA_ENTRY STV_DEFAULT"
_Z6repeatPciS_:
.text._Z6repeatPciS_:
[----:B------:R-:W-:Y:S01]  /*0000*/  LDC R1, c[0x0][0x37c] ;  /* 0x0000df00ff017b82 */ /* 0x000fe20000000800 */
[----:B------:R-:W0:Y:S07]  /*0010*/  S2R R0, SR_TID.X ;  /* 0x0000000000007919 */ /* 0x000e2e0000002100 */
[----:B------:R-:W0:Y:S01]  /*0020*/  S2UR UR4, SR_CTAID.X ;  /* 0x00000000000479c3 */ /* 0x000e220000002500 */
[----:B------:R-:W1:Y:S07]  /*0030*/  LDCU UR8, c[0x0][0x388] ;  /* 0x00007100ff0877ac */ /* 0x000e6e0008000800 */
[----:B------:R-:W0:Y:S02]  /*0040*/  LDC R3, c[0x0][0x360] ;  /* 0x0000d800ff037b82 */ /* 0x000e240000000800 */
[----:B0-----:R-:W-:-:S05]  /*0050*/  IMAD R0, R3, UR4, R0 ;  /* 0x0000000403007c24 */ /* 0x001fca000f8e0200 */
[----:B-1----:R-:W-:-:S13]  /*0060*/  ISETP.GE.AND P0, PT, R0, UR8, PT ;  /* 0x0000000800007c0c */ /* 0x002fda000bf06270 */
[----:B------:R-:W-:Y:S05]  /*0070*/  @P0 EXIT ;  /* 0x000000000000094d */ /* 0x000fea0003800000 */
[C---:B------:R-:W-:Y:S01]  /*0080*/  IADD3 R4, PT, PT, -R0.reuse, UR8, RZ ;  /* 0x0000000800047c10 */ /* 0x040fe2000fffe1ff */
[----:B------:R-:W-:-:S03]  /*0090*/  VIADD R3, R0, 0xffffffff ;  /* 0xffffffff00037836 */ /* 0x000fc60000000000 */
[----:B------:R-:W-:-:S13]  /*00a0*/  ISETP.GE.AND P0, PT, R4, 0x1, PT ;  /* 0x000000010400780c */ /* 0x000fda0003f06270 */
[----:B------:R-:W-:Y:S05]  /*00b0*/  @!P0 EXIT ;  /* 0x000000000000894d */ /* 0x000fea0003800000 */
[----:B------:R-:W-:Y:S01]  /*00c0*/  VIADD R2, R0, -UR8 ;  /* 0x8000000800027c36 */ /* 0x000fe20008000000 */
[----:B------:R-:W-:Y:S01]  /*00d0*/  LOP3.LUT R8, R4, 0x3, RZ, 0xc0, !PT ;  /* 0x0000000304087812 */ /* 0x000fe200078ec0ff */
[----:B------:R-:W-:Y:S01]  /*00e0*/  IMAD R3, R0, R3, RZ ;  /* 0x0000000300037224 */ /* 0x000fe200078e02ff */
[----:B------:R-:W0:Y:S01]  /*00f0*/  LDCU.64 UR6, c[0x0][0x358] ;  /* 0x00006b00ff0677ac */ /* 0x000e220008000a00 */
[----:B------:R-:W-:Y:S01]  /*0100*/  BSSY.RECONVERGENT B0, `(.L_x_0) ;  /* 0x0000023000007945 */ /* 0x000fe20003800200 */
[----:B------:R-:W-:Y:S01]  /*0110*/  ISETP.GT.U32.AND P1, PT, R2, -0x4, PT ;  /* 0xfffffffc0200780c */ /* 0x000fe20003f24070 */
[----:B------:R-:W-:Y:S01]  /*0120*/  IMAD.MOV.U32 R10, RZ, RZ, RZ ;  /* 0x000000ffff0a7224 */ /* 0x000fe200078e00ff */
[----:B------:R-:W-:Y:S02]  /*0130*/  LEA.HI R3, R3, R3, RZ, 0x1 ;  /* 0x0000000303037211 */ /* 0x000fe400078f08ff */
[----:B------:R-:W-:Y:S02]  /*0140*/  ISETP.NE.AND P0, PT, R8, RZ, PT ;  /* 0x000000ff0800720c */ /* 0x000fe40003f05270 */
[----:B------:R-:W-:-:S07]  /*0150*/  SHF.R.S32.HI R9, RZ, 0x1, R3 ;  /* 0x00000001ff097819 */ /* 0x000fce0000011403 */
[----:B------:R-:W-:Y:S05]  /*0160*/  @P1 BRA `(.L_x_1) ;  /* 0x0000000000701947 */ /* 0x000fea0003800000 */
[----:B------:R-:W1:Y:S01]  /*0170*/  LDCU.64 UR4, c[0x0][0x380] ;  /* 0x00007000ff0477ac */ /* 0x000e620008000a00 */
[----:B------:R-:W2:Y:S01]  /*0180*/  LDC.64 R2, c[0x0][0x390] ;  /* 0x0000e400ff027b82 */ /* 0x000ea20000000a00 */
[----:B------:R-:W-:Y:S01]  /*0190*/  LOP3.LUT R10, R4, 0x7ffffffc, RZ, 0xc0, !PT ;  /* 0x7ffffffc040a7812 */ /* 0x000fe200078ec0ff */
[----:B------:R-:W-:-:S04]  /*01a0*/  IMAD R13, R0, UR8, -R9 ;  /* 0x00000008000d7c24 */ /* 0x000fc8000f8e0a09 */
[----:B------:R-:W-:Y:S01]  /*01b0*/  IMAD.MOV R11, RZ, RZ, -R10 ;  /* 0x000000ffff0b7224 */ /* 0x000fe200078e0a0a */
[----:B-1----:R-:W-:-:S04]  /*01c0*/  UIADD3 UR4, UP0, UPT, UR4, 0x1, URZ ;  /* 0x0000000104047890 */ /* 0x002fc8000ff1e0ff */
[----:B------:R-:W-:Y:S02]  /*01d0*/  UIADD3.X UR5, UPT, UPT, URZ, UR5, URZ, UP0, !UPT ;  /* 0x00000005ff057290 */ /* 0x000fe400087fe4ff */
[----:B------:R-:W-:-:S04]  /*01e0*/  IMAD.U32 R12, RZ, RZ, UR4 ;  /* 0x00000004ff0c7e24 */ /* 0x000fc8000f8e00ff */
[----:B------:R-:W-:-:S07]  /*01f0*/  IMAD.U32 R23, RZ, RZ, UR5 ;  /* 0x00000005ff177e24 */ /* 0x000fce000f8e00ff */
.L_x_2:
[----:B------:R-:W-:Y:S01]  /*0200*/  MOV R4, R12 ;  /* 0x0000000c00047202 */ /* 0x000fe20000000f00 */
[----:B------:R-:W-:-:S05]  /*0210*/  IMAD.MOV.U32 R5, RZ, RZ, R23 ;  /* 0x000000ffff057224 */ /* 0x000fca00078e0017 */
[----:B01----:R-:W3:Y:S01]  /*0220*/  LDG.E.U8 R15, desc[UR6][R4.64+-0x1] ;  /* 0xffffff06040f7981 */ /* 0x003ee2000c1e1100 */
[----:B------:R-:W-:Y:S02]  /*0230*/  SHF.R.S32.HI R12, RZ, 0x1f, R13 ;  /* 0x0000001fff0c7819 */ /* 0x000fe4000001140d */
[----:B--2---:R-:W-:-:S04]  /*0240*/  IADD3 R6, P1, P2, R13, 0x3, R2 ;  /* 0x000000030d067810 */ /* 0x004fc80007a3e002 */
[----:B------:R-:W-:-:S05]  /*0250*/  IADD3.X R7, PT, PT, R12, R3, RZ, P1, P2 ;  /* 0x000000030c077210 */ /* 0x000fca0000fe44ff */
[----:B---3--:R1:W-:Y:S04]  /*0260*/  STG.E.U8 desc[UR6][R6.64+-0x3], R15 ;  /* 0xfffffd0f06007986 */ /* 0x0083e8000c101106 */
[----:B------:R-:W2:Y:S04]  /*0270*/  LDG.E.U8 R17, desc[UR6][R4.64] ;  /* 0x0000000604117981 */ /* 0x000ea8000c1e1100 */
[----:B--2---:R1:W-:Y:S04]  /*0280*/  STG.E.U8 desc[UR6][R6.64+-0x2], R17 ;  /* 0xfffffe1106007986 */ /* 0x0043e8000c101106 */
[----:B------:R-:W2:Y:S04]  /*0290*/  LDG.E.U8 R19, desc[UR6][R4.64+0x1] ;  /* 0x0000010604137981 */ /* 0x000ea8000c1e1100 */
[----:B--2---:R1:W-:Y:S04]  /*02a0*/  STG.E.U8 desc[UR6][R6.64+-0x1], R19 ;  /* 0xffffff1306007986 */ /* 0x0043e8000c101106 */
[----:B------:R-:W2:Y:S01]  /*02b0*/  LDG.E.U8 R21, desc[UR6][R4.64+0x2] ;  /* 0x0000020604157981 */ /* 0x000ea2000c1e1100 */
[----:B------:R-:W-:Y:S01]  /*02c0*/  VIADD R11, R11, 0x4 ;  /* 0x000000040b0b7836 */ /* 0x000fe20000000000 */
[----:B------:R-:W-:Y:S01]  /*02d0*/  IADD3 R12, P2, PT, R4, 0x4, RZ ;  /* 0x00000004040c7810 */ /* 0x000fe20007f5e0ff */
[----:B------:R-:W-:-:S03]  /*02e0*/  VIADD R13, R13, 0x4 ;  /* 0x000000040d0d7836 */ /* 0x000fc60000000000 */
[----:B------:R-:W-:Y:S01]  /*02f0*/  ISETP.NE.AND P1, PT, R11, RZ, PT ;  /* 0x000000ff0b00720c */ /* 0x000fe20003f25270 */
[----:B------:R-:W-:Y:S01]  /*0300*/  IMAD.X R23, RZ, RZ, R5, P2 ;  /* 0x000000ffff177224 */ /* 0x000fe200010e0605 */
[----:B--2---:R1:W-:Y:S11]  /*0310*/  STG.E.U8 desc[UR6][R6.64], R21 ;  /* 0x0000001506007986 */ /* 0x0043f6000c101106 */
[----:B------:R-:W-:Y:S05]  /*0320*/  @P1 BRA `(.L_x_2) ;  /* 0xfffffffc00b41947 */ /* 0x000fea000383ffff */
.L_x_1:
[----:B0-----:R-:W-:Y:S05]  /*0330*/  BSYNC.RECONVERGENT B0 ;  /* 0x0000000000007941 */ /* 0x001fea0003800200 */
.L_x_0:
[----:B------:R-:W-:Y:S05]  /*0340*/  @!P0 EXIT ;  /* 0x000000000000894d */ /* 0x000fea0003800000 */
[----:B------:R-:W0:Y:S01]  /*0350*/  LDCU.64 UR4, c[0x0][0x380] ;  /* 0x00007000ff0477ac */ /* 0x000e220008000a00 */
[----:B------:R-:W-:Y:S01]  /*0360*/  IADD3 R9, PT, PT, -R9, R10, RZ ;  /* 0x0000000a09097210 */ /* 0x000fe20007ffe1ff */
[----:B------:R-:W-:Y:S01]  /*0370*/  IMAD.MOV R8, RZ, RZ, -R8 ;  /* 0x000000ffff087224 */ /* 0x000fe200078e0a08 */
[----:B------:R-:W2:Y:S03]  /*0380*/  LDCU.64 UR10, c[0x0][0x390] ;  /* 0x00007200ff0a77ac */ /* 0x000ea60008000a00 */
[----:B------:R-:W-:Y:S01]  /*0390*/  IMAD R0, R0, UR8, R9 ;  /* 0x0000000800007c24 */ /* 0x000fe2000f8e0209 */
[----:B0-----:R-:W-:-:S05]  /*03a0*/  IADD3 R10, P0, PT, R10, UR4, RZ ;  /* 0x000000040a0a7c10 */ /* 0x001fca000ff1e0ff */
[----:B--2---:R-:W-:-:S08]  /*03b0*/  IMAD.X R11, RZ, RZ, UR5, P0 ;  /* 0x00000005ff0b7e24 */ /* 0x004fd000080e06ff */
.L_x_3:
[----:B0-----:R-:W-:Y:S02]  /*03c0*/  IMAD.MOV.U32 R3, RZ, RZ, R11 ;  /* 0x000000ffff037224 */ /* 0x001fe400078e000b */
[----:B------:R-:W-:-:S05]  /*03d0*/  IMAD.MOV.U32 R2, RZ, RZ, R10 ;  /* 0x000000ffff027224 */ /* 0x000fca00078e000a */
[----:B------:R-:W2:Y:S01]  /*03e0*/  LDG.E.U8 R3, desc[UR6][R2.64] ;  /* 0x0000000602037981 */ /* 0x000ea2000c1e1100 */
[----:B------:R-:W-:Y:S02]  /*03f0*/  IADD3 R4, P0, PT, R0, UR10, RZ ;  /* 0x0000000a00047c10 */ /* 0x000fe4000ff1e0ff */
[----:B------:R-:W-:Y:S02]  /*0400*/  IADD3 R8, PT, PT, R8, 0x1, RZ ;  /* 0x0000000108087810 */ /* 0x000fe40007ffe0ff */
[C---:B------:R-:W-:Y:S01]  /*0410*/  LEA.HI.X.SX32 R5, R0.reuse, UR11, 0x1, P0 ;  /* 0x0000000b00057c11 */ /* 0x040fe200080f0eff */
[----:B------:R-:W-:Y:S01]  /*0420*/  VIADD R0, R0, 0x1 ;  /* 0x0000000100007836 */ /* 0x000fe20000000000 */
[----:B------:R-:W-:Y:S02]  /*0430*/  ISETP.NE.AND P0, PT, R8, RZ, PT ;  /* 0x000000ff0800720c */ /* 0x000fe40003f05270 */
[----:B------:R-:W-:-:S05]  /*0440*/  IADD3 R10, P1, PT, R10, 0x1, RZ ;  /* 0x000000010a0a7810 */ /* 0x000fca0007f3e0ff */
[----:B------:R-:W-:Y:S01]  /*0450*/  IMAD.X R11, RZ, RZ, R11, P1 ;  /* 0x000000ffff0b7224 */ /* 0x000fe200008e060b */
[----:B--2---:R0:W-:Y:S05]  /*0460*/  STG.E.U8 desc[UR6][R4.64], R3 ;  /* 0x0000000304007986 */ /* 0x0041ea000c101106 */
[----:B------:R-:W-:Y:S05]  /*0470*/  @P0 BRA `(.L_x_3) ;  /* 0xfffffffc00d00947 */ /* 0x000fea000383ffff */
[----:B------:R-:W-:Y:S05]  /*0480*/  EXIT ;  /* 0x000000000000794d */ /* 0x000fea0003800000 */
.L_x_4:
[----:B------:R-:W-:-:S00]  /*0490*/  BRA `(.L_x_4) ;  /* 0xfffffffc00fc7947 */ /* 0x000fc0000383ffff */
[----:B------:R-:W-:-:S00]  /*04a0*/  NOP ;  /* 0x0000000000007918 */ /* 0x000fc00000000000 */
        /* <DEDUP_REMOVED lines=13> */
.L_x_5:


//--------------------- .nv.shared.reserved.0     --------------------------
	.section	.nv.shared.reserved.0,"aw",@nobits
	.weak		__nv_reservedSMEM_offset_0_alias
	.size		__nv_reservedSMEM_offset_0_alias, 0, 64
	.other		__nv_reservedSMEM_offset_0_alias,@"STO_CUDA_RESERVED_SHARED STV_DEFAULT"
__nv_reservedSMEM_offset_0_alias:
	.zero		0
	.zero		64


//--------------------- .nv.constant0._Z6repeatPciS_ --------------------------
	.section	.nv.constant0._Z6repeatPciS_,"a",@progbits
	.sectionflags	@""
	.align	4
.nv.constant0._Z6repeatPciS_:
	.zero		920


//--------------------- SYMBOLS --------------------------

	.type		.nv.reservedSmem.offset0,@object
	.size		.nv.reservedSmem.offset0,0x4
